//
// Generated by NVIDIA NVVM Compiler
//
// Compiler Build ID: CL-36424714
// Cuda compilation tools, release 13.0, V13.0.88
// Based on NVVM 20.0.0
//

.version 9.0
.target sm_100
.address_size 64

	// .globl	_Z12vectorAddPTXPKfS0_Pfi
.extern .func  (.param .b32 func_retval0) vprintf
(
	.param .b64 vprintf_param_0,
	.param .b64 vprintf_param_1
)
;
.extern .func __assertfail
(
	.param .b64 __assertfail_param_0,
	.param .b64 __assertfail_param_1,
	.param .b32 __assertfail_param_2,
	.param .b64 __assertfail_param_3,
	.param .b64 __assertfail_param_4
)
;
.global .align 1 .b8 __unnamed_1[25] = {118, 111, 105, 100, 32, 116, 101, 115, 116, 70, 112, 56, 67, 111, 110, 118, 101, 114, 115, 105, 111, 110, 40, 41};
.global .align 1 .b8 $str[43] = {105, 110, 112, 117, 116, 46, 120, 32, 61, 61, 32, 111, 117, 116, 112, 117, 116, 46, 120, 32, 38, 38, 32, 105, 110, 112, 117, 116, 46, 121, 32, 61, 61, 32, 111, 117, 116, 112, 117, 116, 46, 121};
.global .align 1 .b8 $str$1[27] = {47, 116, 109, 112, 47, 115, 97, 115, 115, 95, 99, 117, 95, 107, 107, 104, 110, 104, 99, 50, 57, 47, 107, 46, 99, 117};
.global .align 1 .b8 $str$2[11] = {104, 95, 46, 120, 32, 61, 32, 37, 102, 10};
.global .align 1 .b8 $str$3[11] = {104, 95, 46, 121, 32, 61, 32, 37, 102, 10};
.global .align 1 .b8 $str$4[14] = {104, 52, 46, 108, 111, 46, 120, 32, 61, 32, 37, 102, 10};
.global .align 1 .b8 $str$5[14] = {104, 52, 46, 108, 111, 46, 121, 32, 61, 32, 37, 102, 10};
.global .align 1 .b8 $str$6[14] = {104, 52, 46, 104, 105, 46, 120, 32, 61, 32, 37, 102, 10};
.global .align 1 .b8 $str$7[15] = {104, 52, 46, 104, 105, 46, 121, 32, 61, 32, 37, 102, 10, 10};
.global .align 1 .b8 $str$8[14] = {104, 52, 46, 104, 105, 46, 121, 32, 61, 32, 37, 102, 10};
.global .align 1 .b8 $str$9[11] = {104, 52, 46, 120, 32, 61, 32, 37, 102, 10};
.global .align 1 .b8 $str$10[11] = {104, 52, 46, 121, 32, 61, 32, 37, 102, 10};
.global .align 1 .b8 $str$11[11] = {104, 52, 46, 122, 32, 61, 32, 37, 102, 10};
.global .align 1 .b8 $str$12[12] = {104, 52, 46, 119, 32, 61, 32, 37, 102, 10, 10};
.global .align 1 .b8 $str$13[11] = {104, 52, 46, 119, 32, 61, 32, 37, 102, 10};

.visible .entry _Z12vectorAddPTXPKfS0_Pfi(
	.param .u64 .ptr .align 1 _Z12vectorAddPTXPKfS0_Pfi_param_0,
	.param .u64 .ptr .align 1 _Z12vectorAddPTXPKfS0_Pfi_param_1,
	.param .u64 .ptr .align 1 _Z12vectorAddPTXPKfS0_Pfi_param_2,
	.param .u32 _Z12vectorAddPTXPKfS0_Pfi_param_3
)
{
	.reg .pred 	%p<2>;
	.reg .b32 	%r<6>;
	.reg .b32 	%f<4>;
	.reg .b64 	%rd<11>;

	ld.param.u64 	%rd1, [_Z12vectorAddPTXPKfS0_Pfi_param_0];
	ld.param.u64 	%rd2, [_Z12vectorAddPTXPKfS0_Pfi_param_1];
	ld.param.u64 	%rd3, [_Z12vectorAddPTXPKfS0_Pfi_param_2];
	ld.param.u32 	%r2, [_Z12vectorAddPTXPKfS0_Pfi_param_3];
	mov.u32 	%r3, %ntid.x;
	mov.u32 	%r4, %ctaid.x;
	mov.u32 	%r5, %tid.x;
	mad.lo.s32 	%r1, %r3, %r4, %r5;
	setp.ge.s32 	%p1, %r1, %r2;
	@%p1 bra 	$L__BB0_2;
	cvta.to.global.u64 	%rd4, %rd1;
	cvta.to.global.u64 	%rd5, %rd2;
	cvta.to.global.u64 	%rd6, %rd3;
	mul.wide.s32 	%rd7, %r1, 4;
	add.s64 	%rd8, %rd6, %rd7;
	add.s64 	%rd9, %rd4, %rd7;
	ld.global.f32 	%f2, [%rd9];
	add.s64 	%rd10, %rd5, %rd7;
	ld.global.f32 	%f3, [%rd10];
	// begin inline asm
	{
	add.f32 %f1, %f2, %f3;
	}
	// end inline asm
	st.global.f32 	[%rd8], %f1;
$L__BB0_2:
	ret;

}
	// .globl	_Z17testFp8Conversionv
.visible .entry _Z17testFp8Conversionv()
{
	.reg .pred 	%p<4>;
	.reg .b16 	%rs<7>;
	.reg .b32 	%r<4>;
	.reg .b32 	%f<3>;
	.reg .b64 	%rd<7>;

	mov.f32 	%f1, 0f3F800000;
	mov.f32 	%f2, 0f3F000000;
	// begin inline asm
	{ cvt.rn.f16x2.f32 %r1, %f2, %f1; }

	// end inline asm
	mov.b32 	{%rs3, %rs4}, %r1;
	// begin inline asm
	{cvt.rn.satfinite.e5m2x2.f16x2 %rs1, %r1;}

	// end inline asm
	// begin inline asm
	{cvt.rn.f16x2.e5m2x2 %r3, %rs1;}

	// end inline asm
	mov.b32 	{%rs5, %rs6}, %r3;
	setp.eq.s16 	%p1, %rs3, %rs5;
	setp.eq.s16 	%p2, %rs4, %rs6;
	and.pred  	%p3, %p1, %p2;
	@%p3 bra 	$L__BB1_2;
	mov.u64 	%rd1, $str;
	cvta.global.u64 	%rd2, %rd1;
	mov.u64 	%rd3, $str$1;
	cvta.global.u64 	%rd4, %rd3;
	mov.u64 	%rd5, __unnamed_1;
	cvta.global.u64 	%rd6, %rd5;
	{ // callseq 0, 0
	.param .b64 param0;
	st.param.b64 	[param0], %rd2;
	.param .b64 param1;
	st.param.b64 	[param1], %rd4;
	.param .b32 param2;
	st.param.b32 	[param2], 148;
	.param .b64 param3;
	st.param.b64 	[param3], %rd6;
	.param .b64 param4;
	st.param.b64 	[param4], 1;
	call.uni 
	__assertfail, 
	(
	param0, 
	param1, 
	param2, 
	param3, 
	param4
	);
	} // callseq 0
$L__BB1_2:
	ret;

}
	// .globl	_Z23testFp8VectorConversionv
.visible .entry _Z23testFp8VectorConversionv()
{
	.local .align 8 .b8 	__local_depot2[8];
	.reg .b64 	%SP;
	.reg .b64 	%SPL;
	.reg .b16 	%rs<9>;
	.reg .b32 	%r<11>;
	.reg .b32 	%f<5>;
	.reg .b64 	%rd<7>;
	.reg .b64 	%fd<7>;

	mov.u64 	%SPL, __local_depot2;
	cvta.local.u64 	%SP, %SPL;
	add.u64 	%rd1, %SP, 0;
	add.u64 	%rd2, %SPL, 0;
	mov.f64 	%fd1, 0d4017000000000000;
	// begin inline asm
	{  cvt.rn.f16.f64 %rs1, %fd1;}

	// end inline asm
	mov.f64 	%fd2, 0d3FF547AE147AE148;
	// begin inline asm
	{  cvt.rn.f16.f64 %rs2, %fd2;}

	// end inline asm
	// begin inline asm
	{  cvt.f32.f16 %f1, %rs1;}

	// end inline asm
	cvt.f64.f32 	%fd3, %f1;
	st.local.f64 	[%rd2], %fd3;
	mov.u64 	%rd3, $str$2;
	cvta.global.u64 	%rd4, %rd3;
	{ // callseq 1, 0
	.param .b64 param0;
	st.param.b64 	[param0], %rd4;
	.param .b64 param1;
	st.param.b64 	[param1], %rd1;
	.param .b32 retval0;
	call.uni (retval0), 
	vprintf, 
	(
	param0, 
	param1
	);
	ld.param.b32 	%r3, [retval0];
	} // callseq 1
	// begin inline asm
	{  cvt.f32.f16 %f2, %rs2;}

	// end inline asm
	cvt.f64.f32 	%fd4, %f2;
	st.local.f64 	[%rd2], %fd4;
	mov.u64 	%rd5, $str$3;
	cvta.global.u64 	%rd6, %rd5;
	{ // callseq 2, 0
	.param .b64 param0;
	st.param.b64 	[param0], %rd6;
	.param .b64 param1;
	st.param.b64 	[param1], %rd1;
	.param .b32 retval0;
	call.uni (retval0), 
	vprintf, 
	(
	param0, 
	param1
	);
	ld.param.b32 	%r5, [retval0];
	} // callseq 2
	mov.b32 	%r1, {%rs1, %rs2};
	// begin inline asm
	{cvt.rn.satfinite.e4m3x2.f16x2 %rs5, %r1;}

	// end inline asm
	// begin inline asm
	{cvt.rn.f16x2.e4m3x2 %r2, %rs5;}

	// end inline asm
	mov.b32 	{%rs7, %rs8}, %r2;
	// begin inline asm
	{  cvt.f32.f16 %f3, %rs7;}

	// end inline asm
	cvt.f64.f32 	%fd5, %f3;
	st.local.f64 	[%rd2], %fd5;
	{ // callseq 3, 0
	.param .b64 param0;
	st.param.b64 	[param0], %rd4;
	.param .b64 param1;
	st.param.b64 	[param1], %rd1;
	.param .b32 retval0;
	call.uni (retval0), 
	vprintf, 
	(
	param0, 
	param1
	);
	ld.param.b32 	%r7, [retval0];
	} // callseq 3
	// begin inline asm
	{  cvt.f32.f16 %f4, %rs8;}

	// end inline asm
	cvt.f64.f32 	%fd6, %f4;
	st.local.f64 	[%rd2], %fd6;
	{ // callseq 4, 0
	.param .b64 param0;
	st.param.b64 	[param0], %rd6;
	.param .b64 param1;
	st.param.b64 	[param1], %rd1;
	.param .b32 retval0;
	call.uni (retval0), 
	vprintf, 
	(
	param0, 
	param1
	);
	ld.param.b32 	%r9, [retval0];
	} // callseq 4
	ret;

}
	// .globl	_Z26testFp8x4Half4_2_RoundTripv
.visible .entry _Z26testFp8x4Half4_2_RoundTripv()
{
	.local .align 8 .b8 	__local_depot3[8];
	.reg .b64 	%SP;
	.reg .b64 	%SPL;
	.reg .b16 	%rs<17>;
	.reg .b32 	%r<22>;
	.reg .b32 	%f<9>;
	.reg .b64 	%rd<13>;
	.reg .b64 	%fd<12>;

	mov.u64 	%SPL, __local_depot3;
	cvta.local.u64 	%SP, %SPL;
	add.u64 	%rd1, %SP, 0;
	add.u64 	%rd2, %SPL, 0;
	mov.f64 	%fd1, 0d400F0A3D70A3D70A;
	// begin inline asm
	{  cvt.rn.f16.f64 %rs1, %fd1;}

	// end inline asm
	mov.f64 	%fd2, 0d3FF3AE147AE147AE;
	// begin inline asm
	{  cvt.rn.f16.f64 %rs2, %fd2;}

	// end inline asm
	mov.f64 	%fd3, 0d4014CCCCCCCCCCCD;
	// begin inline asm
	{  cvt.rn.f16.f64 %rs3, %fd3;}

	// end inline asm
	mov.b32 	%r1, 4;
	// begin inline asm
	cvt.rn.f16.s32 %rs4, %r1;
	// end inline asm
	mov.b32 	%r2, {%rs1, %rs2};
	// begin inline asm
	{cvt.rn.satfinite.e4m3x2.f16x2 %rs5, %r2;}

	// end inline asm
	mov.b32 	%r3, {%rs3, %rs4};
	// begin inline asm
	{cvt.rn.satfinite.e4m3x2.f16x2 %rs6, %r3;}

	// end inline asm
	// begin inline asm
	{cvt.rn.f16x2.e4m3x2 %r4, %rs5;}

	// end inline asm
	mov.b32 	{%rs13, %rs14}, %r4;
	// begin inline asm
	{cvt.rn.f16x2.e4m3x2 %r5, %rs6;}

	// end inline asm
	mov.b32 	{%rs15, %rs16}, %r5;
	// begin inline asm
	{  cvt.f32.f16 %f1, %rs1;}

	// end inline asm
	cvt.f64.f32 	%fd4, %f1;
	st.local.f64 	[%rd2], %fd4;
	mov.u64 	%rd3, $str$4;
	cvta.global.u64 	%rd4, %rd3;
	{ // callseq 5, 0
	.param .b64 param0;
	st.param.b64 	[param0], %rd4;
	.param .b64 param1;
	st.param.b64 	[param1], %rd1;
	.param .b32 retval0;
	call.uni (retval0), 
	vprintf, 
	(
	param0, 
	param1
	);
	ld.param.b32 	%r6, [retval0];
	} // callseq 5
	// begin inline asm
	{  cvt.f32.f16 %f2, %rs2;}

	// end inline asm
	cvt.f64.f32 	%fd5, %f2;
	st.local.f64 	[%rd2], %fd5;
	mov.u64 	%rd5, $str$5;
	cvta.global.u64 	%rd6, %rd5;
	{ // callseq 6, 0
	.param .b64 param0;
	st.param.b64 	[param0], %rd6;
	.param .b64 param1;
	st.param.b64 	[param1], %rd1;
	.param .b32 retval0;
	call.uni (retval0), 
	vprintf, 
	(
	param0, 
	param1
	);
	ld.param.b32 	%r8, [retval0];
	} // callseq 6
	// begin inline asm
	{  cvt.f32.f16 %f3, %rs3;}

	// end inline asm
	cvt.f64.f32 	%fd6, %f3;
	st.local.f64 	[%rd2], %fd6;
	mov.u64 	%rd7, $str$6;
	cvta.global.u64 	%rd8, %rd7;
	{ // callseq 7, 0
	.param .b64 param0;
	st.param.b64 	[param0], %rd8;
	.param .b64 param1;
	st.param.b64 	[param1], %rd1;
	.param .b32 retval0;
	call.uni (retval0), 
	vprintf, 
	(
	param0, 
	param1
	);
	ld.param.b32 	%r10, [retval0];
	} // callseq 7
	// begin inline asm
	{  cvt.f32.f16 %f4, %rs4;}

	// end inline asm
	cvt.f64.f32 	%fd7, %f4;
	st.local.f64 	[%rd2], %fd7;
	mov.u64 	%rd9, $str$7;
	cvta.global.u64 	%rd10, %rd9;
	{ // callseq 8, 0
	.param .b64 param0;
	st.param.b64 	[param0], %rd10;
	.param .b64 param1;
	st.param.b64 	[param1], %rd1;
	.param .b32 retval0;
	call.uni (retval0), 
	vprintf, 
	(
	param0, 
	param1
	);
	ld.param.b32 	%r12, [retval0];
	} // callseq 8
	// begin inline asm
	{  cvt.f32.f16 %f5, %rs13;}

	// end inline asm
	cvt.f64.f32 	%fd8, %f5;
	st.local.f64 	[%rd2], %fd8;
	{ // callseq 9, 0
	.param .b64 param0;
	st.param.b64 	[param0], %rd4;
	.param .b64 param1;
	st.param.b64 	[param1], %rd1;
	.param .b32 retval0;
	call.uni (retval0), 
	vprintf, 
	(
	param0, 
	param1
	);
	ld.param.b32 	%r14, [retval0];
	} // callseq 9
	// begin inline asm
	{  cvt.f32.f16 %f6, %rs14;}

	// end inline asm
	cvt.f64.f32 	%fd9, %f6;
	st.local.f64 	[%rd2], %fd9;
	{ // callseq 10, 0
	.param .b64 param0;
	st.param.b64 	[param0], %rd6;
	.param .b64 param1;
	st.param.b64 	[param1], %rd1;
	.param .b32 retval0;
	call.uni (retval0), 
	vprintf, 
	(
	param0, 
	param1
	);
	ld.param.b32 	%r16, [retval0];
	} // callseq 10
	// begin inline asm
	{  cvt.f32.f16 %f7, %rs15;}

	// end inline asm
	cvt.f64.f32 	%fd10, %f7;
	st.local.f64 	[%rd2], %fd10;
	{ // callseq 11, 0
	.param .b64 param0;
	st.param.b64 	[param0], %rd8;
	.param .b64 param1;
	st.param.b64 	[param1], %rd1;
	.param .b32 retval0;
	call.uni (retval0), 
	vprintf, 
	(
	param0, 
	param1
	);
	ld.param.b32 	%r18, [retval0];
	} // callseq 11
	// begin inline asm
	{  cvt.f32.f16 %f8, %rs16;}

	// end inline asm
	cvt.f64.f32 	%fd11, %f8;
	st.local.f64 	[%rd2], %fd11;
	mov.u64 	%rd11, $str$8;
	cvta.global.u64 	%rd12, %rd11;
	{ // callseq 12, 0
	.param .b64 param0;
	st.param.b64 	[param0], %rd12;
	.param .b64 param1;
	st.param.b64 	[param1], %rd1;
	.param .b32 retval0;
	call.uni (retval0), 
	vprintf, 
	(
	param0, 
	param1
	);
	ld.param.b32 	%r20, [retval0];
	} // callseq 12
	ret;

}
	// .globl	_Z23testFp8x4Half4RoundTripv
.visible .entry _Z23testFp8x4Half4RoundTripv()
{
	.local .align 8 .b8 	__local_depot4[8];
	.reg .b64 	%SP;
	.reg .b64 	%SPL;
	.reg .b16 	%rs<17>;
	.reg .b32 	%r<22>;
	.reg .b32 	%f<9>;
	.reg .b64 	%rd<13>;
	.reg .b64 	%fd<12>;

	mov.u64 	%SPL, __local_depot4;
	cvta.local.u64 	%SP, %SPL;
	add.u64 	%rd1, %SP, 0;
	add.u64 	%rd2, %SPL, 0;
	mov.f64 	%fd1, 0d400F0A3D70A3D70A;
	// begin inline asm
	{  cvt.rn.f16.f64 %rs1, %fd1;}

	// end inline asm
	mov.f64 	%fd2, 0d3FF3AE147AE147AE;
	// begin inline asm
	{  cvt.rn.f16.f64 %rs2, %fd2;}

	// end inline asm
	mov.f64 	%fd3, 0d4014CCCCCCCCCCCD;
	// begin inline asm
	{  cvt.rn.f16.f64 %rs3, %fd3;}

	// end inline asm
	mov.b32 	%r1, 4;
	// begin inline asm
	cvt.rn.f16.s32 %rs4, %r1;
	// end inline asm
	mov.b32 	%r2, {%rs1, %rs2};
	// begin inline asm
	{cvt.rn.satfinite.e4m3x2.f16x2 %rs5, %r2;}

	// end inline asm
	mov.b32 	%r3, {%rs3, %rs4};
	// begin inline asm
	{cvt.rn.satfinite.e4m3x2.f16x2 %rs6, %r3;}

	// end inline asm
	// begin inline asm
	{cvt.rn.f16x2.e4m3x2 %r4, %rs5;}

	// end inline asm
	mov.b32 	{%rs13, %rs14}, %r4;
	// begin inline asm
	{cvt.rn.f16x2.e4m3x2 %r5, %rs6;}

	// end inline asm
	mov.b32 	{%rs15, %rs16}, %r5;
	// begin inline asm
	{  cvt.f32.f16 %f1, %rs1;}

	// end inline asm
	cvt.f64.f32 	%fd4, %f1;
	st.local.f64 	[%rd2], %fd4;
	mov.u64 	%rd3, $str$9;
	cvta.global.u64 	%rd4, %rd3;
	{ // callseq 13, 0
	.param .b64 param0;
	st.param.b64 	[param0], %rd4;
	.param .b64 param1;
	st.param.b64 	[param1], %rd1;
	.param .b32 retval0;
	call.uni (retval0), 
	vprintf, 
	(
	param0, 
	param1
	);
	ld.param.b32 	%r6, [retval0];
	} // callseq 13
	// begin inline asm
	{  cvt.f32.f16 %f2, %rs2;}

	// end inline asm
	cvt.f64.f32 	%fd5, %f2;
	st.local.f64 	[%rd2], %fd5;
	mov.u64 	%rd5, $str$10;
	cvta.global.u64 	%rd6, %rd5;
	{ // callseq 14, 0
	.param .b64 param0;
	st.param.b64 	[param0], %rd6;
	.param .b64 param1;
	st.param.b64 	[param1], %rd1;
	.param .b32 retval0;
	call.uni (retval0), 
	vprintf, 
	(
	param0, 
	param1
	);
	ld.param.b32 	%r8, [retval0];
	} // callseq 14
	// begin inline asm
	{  cvt.f32.f16 %f3, %rs3;}

	// end inline asm
	cvt.f64.f32 	%fd6, %f3;
	st.local.f64 	[%rd2], %fd6;
	mov.u64 	%rd7, $str$11;
	cvta.global.u64 	%rd8, %rd7;
	{ // callseq 15, 0
	.param .b64 param0;
	st.param.b64 	[param0], %rd8;
	.param .b64 param1;
	st.param.b64 	[param1], %rd1;
	.param .b32 retval0;
	call.uni (retval0), 
	vprintf, 
	(
	param0, 
	param1
	);
	ld.param.b32 	%r10, [retval0];
	} // callseq 15
	// begin inline asm
	{  cvt.f32.f16 %f4, %rs4;}

	// end inline asm
	cvt.f64.f32 	%fd7, %f4;
	st.local.f64 	[%rd2], %fd7;
	mov.u64 	%rd9, $str$12;
	cvta.global.u64 	%rd10, %rd9;
	{ // callseq 16, 0
	.param .b64 param0;
	st.param.b64 	[param0], %rd10;
	.param .b64 param1;
	st.param.b64 	[param1], %rd1;
	.param .b32 retval0;
	call.uni (retval0), 
	vprintf, 
	(
	param0, 
	param1
	);
	ld.param.b32 	%r12, [retval0];
	} // callseq 16
	// begin inline asm
	{  cvt.f32.f16 %f5, %rs13;}

	// end inline asm
	cvt.f64.f32 	%fd8, %f5;
	st.local.f64 	[%rd2], %fd8;
	{ // callseq 17, 0
	.param .b64 param0;
	st.param.b64 	[param0], %rd4;
	.param .b64 param1;
	st.param.b64 	[param1], %rd1;
	.param .b32 retval0;
	call.uni (retval0), 
	vprintf, 
	(
	param0, 
	param1
	);
	ld.param.b32 	%r14, [retval0];
	} // callseq 17
	// begin inline asm
	{  cvt.f32.f16 %f6, %rs14;}

	// end inline asm
	cvt.f64.f32 	%fd9, %f6;
	st.local.f64 	[%rd2], %fd9;
	{ // callseq 18, 0
	.param .b64 param0;
	st.param.b64 	[param0], %rd6;
	.param .b64 param1;
	st.param.b64 	[param1], %rd1;
	.param .b32 retval0;
	call.uni (retval0), 
	vprintf, 
	(
	param0, 
	param1
	);
	ld.param.b32 	%r16, [retval0];
	} // callseq 18
	// begin inline asm
	{  cvt.f32.f16 %f7, %rs15;}

	// end inline asm
	cvt.f64.f32 	%fd10, %f7;
	st.local.f64 	[%rd2], %fd10;
	{ // callseq 19, 0
	.param .b64 param0;
	st.param.b64 	[param0], %rd8;
	.param .b64 param1;
	st.param.b64 	[param1], %rd1;
	.param .b32 retval0;
	call.uni (retval0), 
	vprintf, 
	(
	param0, 
	param1
	);
	ld.param.b32 	%r18, [retval0];
	} // callseq 19
	// begin inline asm
	{  cvt.f32.f16 %f8, %rs16;}

	// end inline asm
	cvt.f64.f32 	%fd11, %f8;
	st.local.f64 	[%rd2], %fd11;
	mov.u64 	%rd11, $str$13;
	cvta.global.u64 	%rd12, %rd11;
	{ // callseq 20, 0
	.param .b64 param0;
	st.param.b64 	[param0], %rd12;
	.param .b64 param1;
	st.param.b64 	[param1], %rd1;
	.param .b32 retval0;
	call.uni (retval0), 
	vprintf, 
	(
	param0, 
	param1
	);
	ld.param.b32 	%r20, [retval0];
	} // callseq 20
	ret;

}


// ===== COMPILED SASS (sm_100) =====

	.target	sm_100

	.elftype	@"ET_EXEC"


//--------------------- .note.nv.tkinfo           --------------------------
	.section	.note.nv.tkinfo,"",@"SHT_NOTE"
	.sectionflags	@"SHF_NOTE_NV_TKINFO"
	.tkinfo
        /*0018*/ 	.word	0x00000002
        /*0030*/ 	.string	""
        /*0030*/ 	.string	"ptxas"
        /*0030*/ 	.string	"Cuda compilation tools, release 13.0, V13.0.88"
        /*0030*/ 	.string	"Build cuda_13.0.r13.0/compiler.36424714_0"
        /*0030*/ 	.string	"-arch sm_100 -m 64 "



//--------------------- .note.nv.cuinfo           --------------------------
	.section	.note.nv.cuinfo,"",@"SHT_NOTE"
	.sectionflags	@"SHF_NOTE_NV_CUINFO"
        /*0018*/ 	.short	0x0002
        /*001a*/ 	.short	0x0064
        /*001c*/ 	.short	0x0082
	.zero		2


//--------------------- .nv.info                  --------------------------
	.section	.nv.info,"",@"SHT_CUDA_INFO"
	.align	4


	//----- nvinfo : EIATTR_REGCOUNT
	.align		4
        /*0000*/ 	.byte	0x04, 0x2f
        /*0002*/ 	.short	(.L_16 - .L_15)
	.align		4
.L_15:
        /*0004*/ 	.word	index@(_Z12vectorAddPTXPKfS0_Pfi)
        /*0008*/ 	.word	0x0000000c


	//----- nvinfo : EIATTR_FRAME_SIZE
	.align		4
.L_16:
        /*000c*/ 	.byte	0x04, 0x11
        /*000e*/ 	.short	(.L_18 - .L_17)
	.align		4
.L_17:
        /*0010*/ 	.word	index@(_Z12vectorAddPTXPKfS0_Pfi)
        /*0014*/ 	.word	0x00000000


	//----- nvinfo : EIATTR_REGCOUNT
	.align		4
.L_18:
        /*0018*/ 	.byte	0x04, 0x2f
        /*001a*/ 	.short	(.L_20 - .L_19)
	.align		4
.L_19:
        /*001c*/ 	.word	index@(_Z17testFp8Conversionv)
        /*0020*/ 	.word	0x00000018


	//----- nvinfo : EIATTR_FRAME_SIZE
	.align		4
.L_20:
        /*0024*/ 	.byte	0x04, 0x11
        /*0026*/ 	.short	(.L_22 - .L_21)
	.align		4
.L_21:
        /*0028*/ 	.word	index@(_Z17testFp8Conversionv)
        /*002c*/ 	.word	0x00000000


	//----- nvinfo : EIATTR_REGCOUNT
	.align		4
.L_22:
        /*0030*/ 	.byte	0x04, 0x2f
        /*0032*/ 	.short	(.L_24 - .L_23)
	.align		4
.L_23:
        /*0034*/ 	.word	index@(_Z23testFp8VectorConversionv)
        /*0038*/ 	.word	0x00000018


	//----- nvinfo : EIATTR_FRAME_SIZE
	.align		4
.L_24:
        /*003c*/ 	.byte	0x04, 0x11
        /*003e*/ 	.short	(.L_26 - .L_25)
	.align		4
.L_25:
        /*0040*/ 	.word	index@(_Z23testFp8VectorConversionv)
        /*0044*/ 	.word	0x00000008


	//----- nvinfo : EIATTR_REGCOUNT
	.align		4
.L_26:
        /*0048*/ 	.byte	0x04, 0x2f
        /*004a*/ 	.short	(.L_28 - .L_27)
	.align		4
.L_27:
        /*004c*/ 	.word	index@(_Z26testFp8x4Half4_2_RoundTripv)
        /*0050*/ 	.word	0x00000018


	//----- nvinfo : EIATTR_FRAME_SIZE
	.align		4
.L_28:
        /*0054*/ 	.byte	0x04, 0x11
        /*0056*/ 	.short	(.L_30 - .L_29)
	.align		4
.L_29:
        /*0058*/ 	.word	index@(_Z26testFp8x4Half4_2_RoundTripv)
        /*005c*/ 	.word	0x00000008


	//----- nvinfo : EIATTR_REGCOUNT
	.align		4
.L_30:
        /*0060*/ 	.byte	0x04, 0x2f
        /*0062*/ 	.short	(.L_32 - .L_31)
	.align		4
.L_31:
        /*0064*/ 	.word	index@(_Z23testFp8x4Half4RoundTripv)
        /*0068*/ 	.word	0x00000018


	//----- nvinfo : EIATTR_FRAME_SIZE
	.align		4
.L_32:
        /*006c*/ 	.byte	0x04, 0x11
        /*006e*/ 	.short	(.L_34 - .L_33)
	.align		4
.L_33:
        /*0070*/ 	.word	index@(_Z23testFp8x4Half4RoundTripv)
        /*0074*/ 	.word	0x00000008


	//----- nvinfo : EIATTR_MIN_STACK_SIZE
	.align		4
.L_34:
        /*0078*/ 	.byte	0x04, 0x12
        /*007a*/ 	.short	(.L_36 - .L_35)
	.align		4
.L_35:
        /*007c*/ 	.word	index@(_Z23testFp8x4Half4RoundTripv)
        /*0080*/ 	.word	0x00000008


	//----- nvinfo : EIATTR_MIN_STACK_SIZE
	.align		4
.L_36:
        /*0084*/ 	.byte	0x04, 0x12
        /*0086*/ 	.short	(.L_38 - .L_37)
	.align		4
.L_37:
        /*0088*/ 	.word	index@(_Z26testFp8x4Half4_2_RoundTripv)
        /*008c*/ 	.word	0x00000008


	//----- nvinfo : EIATTR_MIN_STACK_SIZE
	.align		4
.L_38:
        /*0090*/ 	.byte	0x04, 0x12
        /*0092*/ 	.short	(.L_40 - .L_39)
	.align		4
.L_39:
        /*0094*/ 	.word	index@(_Z23testFp8VectorConversionv)
        /*0098*/ 	.word	0x00000008


	//----- nvinfo : EIATTR_MIN_STACK_SIZE
	.align		4
.L_40:
        /*009c*/ 	.byte	0x04, 0x12
        /*009e*/ 	.short	(.L_42 - .L_41)
	.align		4
.L_41:
        /*00a0*/ 	.word	index@(_Z17testFp8Conversionv)
        /*00a4*/ 	.word	0x00000000


	//----- nvinfo : EIATTR_MIN_STACK_SIZE
	.align		4
.L_42:
        /*00a8*/ 	.byte	0x04, 0x12
        /*00aa*/ 	.short	(.L_44 - .L_43)
	.align		4
.L_43:
        /*00ac*/ 	.word	index@(_Z12vectorAddPTXPKfS0_Pfi)
        /*00b0*/ 	.word	0x00000000
.L_44:


//--------------------- .nv.compat                --------------------------
	.section	.nv.compat,"",@"SHT_CUDA_COMPAT_INFO"
	.align	4
        /*0000*/ 	.byte	0x02, 0x09, 0x00, 0x00, 0x02, 0x02, 0x02, 0x00, 0x02, 0x05, 0x05, 0x00, 0x03, 0x07, 0x01, 0x01
        /*0010*/ 	.byte	0x02, 0x03, 0x00, 0x00, 0x02, 0x06, 0x01, 0x00, 0x04, 0x0b, 0x08, 0x00, 0x09, 0x00, 0x00, 0x00
        /*0020*/ 	.byte	0x00, 0x00, 0x00, 0x00


//--------------------- .nv.info._Z23testFp8x4Half4RoundTripv --------------------------
	.section	.nv.info._Z23testFp8x4Half4RoundTripv,"",@"SHT_CUDA_INFO"
	.sectionflags	@""
	.align	4


	//----- nvinfo : EIATTR_CUDA_API_VERSION
	.align		4
        /*0000*/ 	.byte	0x04, 0x37
        /*0002*/ 	.short	(.L_46 - .L_45)
.L_45:
        /*0004*/ 	.word	0x00000082


	//----- nvinfo : EIATTR_SPARSE_MMA_MASK
	.align		4
.L_46:
        /*0008*/ 	.byte	0x03, 0x50
        /*000a*/ 	.short	0x0000


	//----- nvinfo : EIATTR_MAXREG_COUNT
	.align		4
        /*000c*/ 	.byte	0x03, 0x1b
        /*000e*/ 	.short	0x00ff


	//----- nvinfo : EIATTR_EXTERNS
	.align		4
        /*0010*/ 	.byte	0x04, 0x0f
        /*0012*/ 	.short	(.L_48 - .L_47)


	//   ....[0]....
	.align		4
.L_47:
        /*0014*/ 	.word	index@(vprintf)


	//----- nvinfo : EIATTR_MERCURY_ISA_VERSION
	.align		4
.L_48:
        /*0018*/ 	.byte	0x03, 0x5f
        /*001a*/ 	.short	0x0101


	//----- nvinfo : EIATTR_VRC_CTA_INIT_COUNT
	.align		4
        /*001c*/ 	.byte	0x02, 0x4a
	.zero		1
	.zero		1


	//----- nvinfo : EIATTR_SYSCALL_OFFSETS
	.align		4
        /*0020*/ 	.byte	0x04, 0x46
        /*0022*/ 	.short	(.L_50 - .L_49)


	//   ....[0]....
.L_49:
        /*0024*/ 	.word	0x00000120


	//   ....[1]....
        /*0028*/ 	.word	0x000001d0


	//   ....[2]....
        /*002c*/ 	.word	0x00000280


	//   ....[3]....
        /*0030*/ 	.word	0x00000350


	//   ....[4]....
        /*0034*/ 	.word	0x00000400


	//   ....[5]....
        /*0038*/ 	.word	0x00000500


	//   ....[6]....
        /*003c*/ 	.word	0x000005b0


	//   ....[7]....
        /*0040*/ 	.word	0x00000660


	//----- nvinfo : EIATTR_EXIT_INSTR_OFFSETS
	.align		4
.L_50:
        /*0044*/ 	.byte	0x04, 0x1c
        /*0046*/ 	.short	(.L_52 - .L_51)


	//   ....[0]....
.L_51:
        /*0048*/ 	.word	0x00000670


	//----- nvinfo : EIATTR_SW_WAR
	.align		4
.L_52:
        /*004c*/ 	.byte	0x04, 0x36
        /*004e*/ 	.short	(.L_54 - .L_53)
.L_53:
        /*0050*/ 	.word	0x00000008
.L_54:


//--------------------- .nv.info._Z26testFp8x4Half4_2_RoundTripv --------------------------
	.section	.nv.info._Z26testFp8x4Half4_2_RoundTripv,"",@"SHT_CUDA_INFO"
	.sectionflags	@""
	.align	4


	//----- nvinfo : EIATTR_CUDA_API_VERSION
	.align		4
        /*0000*/ 	.byte	0x04, 0x37
        /*0002*/ 	.short	(.L_56 - .L_55)
.L_55:
        /*0004*/ 	.word	0x00000082


	//----- nvinfo : EIATTR_SPARSE_MMA_MASK
	.align		4
.L_56:
        /*0008*/ 	.byte	0x03, 0x50
        /*000a*/ 	.short	0x0000


	//----- nvinfo : EIATTR_MAXREG_COUNT
	.align		4
        /*000c*/ 	.byte	0x03, 0x1b
        /*000e*/ 	.short	0x00ff


	//----- nvinfo : EIATTR_EXTERNS
	.align		4
        /*0010*/ 	.byte	0x04, 0x0f
        /*0012*/ 	.short	(.L_58 - .L_57)


	//   ....[0]....
	.align		4
.L_57:
        /*0014*/ 	.word	index@(vprintf)


	//----- nvinfo : EIATTR_MERCURY_ISA_VERSION
	.align		4
.L_58:
        /*0018*/ 	.byte	0x03, 0x5f
        /*001a*/ 	.short	0x0101


	//----- nvinfo : EIATTR_VRC_CTA_INIT_COUNT
	.align		4
        /*001c*/ 	.byte	0x02, 0x4a
	.zero		1
	.zero		1


	//----- nvinfo : EIATTR_SYSCALL_OFFSETS
	.align		4
        /*0020*/ 	.byte	0x04, 0x46
        /*0022*/ 	.short	(.L_60 - .L_59)


	//   ....[0]....
.L_59:
        /*0024*/ 	.word	0x00000120


	//   ....[1]....
        /*0028*/ 	.word	0x000001d0


	//   ....[2]....
        /*002c*/ 	.word	0x00000280


	//   ....[3]....
        /*0030*/ 	.word	0x00000350


	//   ....[4]....
        /*0034*/ 	.word	0x00000400


	//   ....[5]....
        /*0038*/ 	.word	0x00000500


	//   ....[6]....
        /*003c*/ 	.word	0x000005b0


	//   ....[7]....
        /*0040*/ 	.word	0x00000660


	//----- nvinfo : EIATTR_EXIT_INSTR_OFFSETS
	.align		4
.L_60:
        /*0044*/ 	.byte	0x04, 0x1c
        /*0046*/ 	.short	(.L_62 - .L_61)


	//   ....[0]....
.L_61:
        /*0048*/ 	.word	0x00000670


	//----- nvinfo : EIATTR_SW_WAR
	.align		4
.L_62:
        /*004c*/ 	.byte	0x04, 0x36
        /*004e*/ 	.short	(.L_64 - .L_63)
.L_63:
        /*0050*/ 	.word	0x00000008
.L_64:


//--------------------- .nv.info._Z23testFp8VectorConversionv --------------------------
	.section	.nv.info._Z23testFp8VectorConversionv,"",@"SHT_CUDA_INFO"
	.sectionflags	@""
	.align	4


	//----- nvinfo : EIATTR_CUDA_API_VERSION
	.align		4
        /*0000*/ 	.byte	0x04, 0x37
        /*0002*/ 	.short	(.L_66 - .L_65)
.L_65:
        /*0004*/ 	.word	0x00000082


	//----- nvinfo : EIATTR_SPARSE_MMA_MASK
	.align		4
.L_66:
        /*0008*/ 	.byte	0x03, 0x50
        /*000a*/ 	.short	0x0000


	//----- nvinfo : EIATTR_MAXREG_COUNT
	.align		4
        /*000c*/ 	.byte	0x03, 0x1b
        /*000e*/ 	.short	0x00ff


	//----- nvinfo : EIATTR_EXTERNS
	.align		4
        /*0010*/ 	.byte	0x04, 0x0f
        /*0012*/ 	.short	(.L_68 - .L_67)


	//   ....[0]....
	.align		4
.L_67:
        /*0014*/ 	.word	index@(vprintf)


	//----- nvinfo : EIATTR_MERCURY_ISA_VERSION
	.align		4
.L_68:
        /*0018*/ 	.byte	0x03, 0x5f
        /*001a*/ 	.short	0x0101


	//----- nvinfo : EIATTR_VRC_CTA_INIT_COUNT
	.align		4
        /*001c*/ 	.byte	0x02, 0x4a
	.zero		1
	.zero		1


	//----- nvinfo : EIATTR_SYSCALL_OFFSETS
	.align		4
        /*0020*/ 	.byte	0x04, 0x46
        /*0022*/ 	.short	(.L_70 - .L_69)


	//   ....[0]....
.L_69:
        /*0024*/ 	.word	0x00000110


	//   ....[1]....
        /*0028*/ 	.word	0x000001c0


	//   ....[2]....
        /*002c*/ 	.word	0x00000290


	//   ....[3]....
        /*0030*/ 	.word	0x00000340


	//----- nvinfo : EIATTR_EXIT_INSTR_OFFSETS
	.align		4
.L_70:
        /*0034*/ 	.byte	0x04, 0x1c
        /*0036*/ 	.short	(.L_72 - .L_71)


	//   ....[0]....
.L_71:
        /*0038*/ 	.word	0x00000350


	//----- nvinfo : EIATTR_SW_WAR
	.align		4
.L_72:
        /*003c*/ 	.byte	0x04, 0x36
        /*003e*/ 	.short	(.L_74 - .L_73)
.L_73:
        /*0040*/ 	.word	0x00000008
.L_74:


//--------------------- .nv.info._Z17testFp8Conversionv --------------------------
	.section	.nv.info._Z17testFp8Conversionv,"",@"SHT_CUDA_INFO"
	.sectionflags	@""
	.align	4


	//----- nvinfo : EIATTR_CUDA_API_VERSION
	.align		4
        /*0000*/ 	.byte	0x04, 0x37
        /*0002*/ 	.short	(.L_76 - .L_75)
.L_75:
        /*0004*/ 	.word	0x00000082


	//----- nvinfo : EIATTR_SPARSE_MMA_MASK
	.align		4
.L_76:
        /*0008*/ 	.byte	0x03, 0x50
        /*000a*/ 	.short	0x0000


	//----- nvinfo : EIATTR_MAXREG_COUNT
	.align		4
        /*000c*/ 	.byte	0x03, 0x1b
        /*000e*/ 	.short	0x00ff


	//----- nvinfo : EIATTR_EXTERNS
	.align		4
        /*0010*/ 	.byte	0x04, 0x0f
        /*0012*/ 	.short	(.L_78 - .L_77)


	//   ....[0]....
	.align		4
.L_77:
        /*0014*/ 	.word	index@(__assertfail)


	//----- nvinfo : EIATTR_MERCURY_ISA_VERSION
	.align		4
.L_78:
        /*0018*/ 	.byte	0x03, 0x5f
        /*001a*/ 	.short	0x0101


	//----- nvinfo : EIATTR_VRC_CTA_INIT_COUNT
	.align		4
        /*001c*/ 	.byte	0x02, 0x4a
	.zero		1
	.zero		1


	//----- nvinfo : EIATTR_SYSCALL_OFFSETS
	.align		4
        /*0020*/ 	.byte	0x04, 0x46
        /*0022*/ 	.short	(.L_80 - .L_79)


	//   ....[0]....
.L_79:
        /*0024*/ 	.word	0x00000180


	//----- nvinfo : EIATTR_EXIT_INSTR_OFFSETS
	.align		4
.L_80:
        /*0028*/ 	.byte	0x04, 0x1c
        /*002a*/ 	.short	(.L_82 - .L_81)


	//   ....[0]....
.L_81:
        /*002c*/ 	.word	0x00000080


	//   ....[1]....
        /*0030*/ 	.word	0x00000190


	//----- nvinfo : EIATTR_SW_WAR
	.align		4
.L_82:
        /*0034*/ 	.byte	0x04, 0x36
        /*0036*/ 	.short	(.L_84 - .L_83)
.L_83:
        /*0038*/ 	.word	0x00000008
.L_84:


//--------------------- .nv.info._Z12vectorAddPTXPKfS0_Pfi --------------------------
	.section	.nv.info._Z12vectorAddPTXPKfS0_Pfi,"",@"SHT_CUDA_INFO"
	.sectionflags	@""
	.align	4


	//----- nvinfo : EIATTR_CUDA_API_VERSION
	.align		4
        /*0000*/ 	.byte	0x04, 0x37
        /*0002*/ 	.short	(.L_86 - .L_85)
.L_85:
        /*0004*/ 	.word	0x00000082


	//----- nvinfo : EIATTR_KPARAM_INFO
	.align		4
.L_86:
        /*0008*/ 	.byte	0x04, 0x17
        /*000a*/ 	.short	(.L_88 - .L_87)
.L_87:
        /*000c*/ 	.word	0x00000000
        /*0010*/ 	.short	0x0003
        /*0012*/ 	.short	0x0018
        /*0014*/ 	.byte	0x00, 0xf0, 0x11, 0x00


	//----- nvinfo : EIATTR_KPARAM_INFO
	.align		4
.L_88:
        /*0018*/ 	.byte	0x04, 0x17
        /*001a*/ 	.short	(.L_90 - .L_89)
.L_89:
        /*001c*/ 	.word	0x00000000
        /*0020*/ 	.short	0x0002
        /*0022*/ 	.short	0x0010
        /*0024*/ 	.byte	0x00, 0xf5, 0x21, 0x00


	//----- nvinfo : EIATTR_KPARAM_INFO
	.align		4
.L_90:
        /*0028*/ 	.byte	0x04, 0x17
        /*002a*/ 	.short	(.L_92 - .L_91)
.L_91:
        /*002c*/ 	.word	0x00000000
        /*0030*/ 	.short	0x0001
        /*0032*/ 	.short	0x0008
        /*0034*/ 	.byte	0x00, 0xf5, 0x21, 0x00


	//----- nvinfo : EIATTR_KPARAM_INFO
	.align		4
.L_92:
        /*0038*/ 	.byte	0x04, 0x17
        /*003a*/ 	.short	(.L_94 - .L_93)
.L_93:
        /*003c*/ 	.word	0x00000000
        /*0040*/ 	.short	0x0000
        /*0042*/ 	.short	0x0000
        /*0044*/ 	.byte	0x00, 0xf5, 0x21, 0x00


	//----- nvinfo : EIATTR_SPARSE_MMA_MASK
	.align		4
.L_94:
        /*0048*/ 	.byte	0x03, 0x50
        /*004a*/ 	.short	0x0000


	//----- nvinfo : EIATTR_MAXREG_COUNT
	.align		4
        /*004c*/ 	.byte	0x03, 0x1b
        /*004e*/ 	.short	0x00ff


	//----- nvinfo : EIATTR_MERCURY_ISA_VERSION
	.align		4
        /*0050*/ 	.byte	0x03, 0x5f
        /*0052*/ 	.short	0x0101


	//----- nvinfo : EIATTR_VRC_CTA_INIT_COUNT
	.align		4
        /*0054*/ 	.byte	0x02, 0x4a
	.zero		1
	.zero		1


	//----- nvinfo : EIATTR_EXIT_INSTR_OFFSETS
	.align		4
        /*0058*/ 	.byte	0x04, 0x1c
        /*005a*/ 	.short	(.L_96 - .L_95)


	//   ....[0]....
.L_95:
        /*005c*/ 	.word	0x00000070


	//   ....[1]....
        /*0060*/ 	.word	0x00000130


	//----- nvinfo : EIATTR_CBANK_PARAM_SIZE
	.align		4
.L_96:
        /*0064*/ 	.byte	0x03, 0x19
        /*0066*/ 	.short	0x001c


	//----- nvinfo : EIATTR_PARAM_CBANK
	.align		4
        /*0068*/ 	.byte	0x04, 0x0a
        /*006a*/ 	.short	(.L_98 - .L_97)
	.align		4
.L_97:
        /*006c*/ 	.word	index@(.nv.constant0._Z12vectorAddPTXPKfS0_Pfi)
        /*0070*/ 	.short	0x0380
        /*0072*/ 	.short	0x001c


	//----- nvinfo : EIATTR_SW_WAR
	.align		4
.L_98:
        /*0074*/ 	.byte	0x04, 0x36
        /*0076*/ 	.short	(.L_100 - .L_99)
.L_99:
        /*0078*/ 	.word	0x00000008
.L_100:


//--------------------- .nv.callgraph             --------------------------
	.section	.nv.callgraph,"",@"SHT_CUDA_CALLGRAPH"
	.align	4
	.sectionentsize	8
	.align		4
        /*0000*/ 	.word	0x00000000
	.align		4
        /*0004*/ 	.word	0xffffffff
	.align		4
        /*0008*/ 	.word	index@(_Z23testFp8x4Half4RoundTripv)
	.align		4
        /*000c*/ 	.word	index@(vprintf)
	.align		4
        /*0010*/ 	.word	index@(_Z26testFp8x4Half4_2_RoundTripv)
	.align		4
        /*0014*/ 	.word	index@(vprintf)
	.align		4
        /*0018*/ 	.word	index@(_Z23testFp8VectorConversionv)
	.align		4
        /*001c*/ 	.word	index@(vprintf)
	.align		4
        /*0020*/ 	.word	index@(_Z17testFp8Conversionv)
	.align		4
        /*0024*/ 	.word	index@(__assertfail)
	.align		4
        /*0028*/ 	.word	0x00000000
	.align		4
        /*002c*/ 	.word	0xfffffffe
	.align		4
        /*0030*/ 	.word	0x00000000
	.align		4
        /*0034*/ 	.word	0xfffffffd
	.align		4
        /*0038*/ 	.word	0x00000000
	.align		4
        /*003c*/ 	.word	0xfffffffc


//--------------------- .nv.constant4             --------------------------
	.section	.nv.constant4,"a",@progbits
	.align	8
	.align		8
.nv.constant4:
        /*0000*/ 	.dword	vprintf
	.align		8
        /*0008*/ 	.dword	__unnamed_1
	.align		8
        /*0010*/ 	.dword	$str
	.align		8
        /*0018*/ 	.dword	$str$1
	.align		8
        /*0020*/ 	.dword	$str$2
	.align		8
        /*0028*/ 	.dword	$str$3
	.align		8
        /*0030*/ 	.dword	$str$4
	.align		8
        /*0038*/ 	.dword	$str$5
	.align		8
        /*0040*/ 	.dword	$str$6
	.align		8
        /*0048*/ 	.dword	$str$7
	.align		8
        /*0050*/ 	.dword	$str$8
	.align		8
        /*0058*/ 	.dword	$str$9
	.align		8
        /*0060*/ 	.dword	$str$10
	.align		8
        /*0068*/ 	.dword	$str$11
	.align		8
        /*0070*/ 	.dword	$str$12
	.align		8
        /*0078*/ 	.dword	$str$13
	.align		8
        /*0080*/ 	.dword	__assertfail


//--------------------- .text._Z23testFp8x4Half4RoundTripv --------------------------
	.section	.text._Z23testFp8x4Half4RoundTripv,"ax",@progbits
	.align	128
        .global         _Z23testFp8x4Half4RoundTripv
        .type           _Z23testFp8x4Half4RoundTripv,@function
        .size           _Z23testFp8x4Half4RoundTripv,(.L_x_26 - _Z23testFp8x4Half4RoundTripv)
        .other          _Z23testFp8x4Half4RoundTripv,@"STO_CUDA_ENTRY STV_DEFAULT"
_Z23testFp8x4Half4RoundTripv:
.text._Z23testFp8x4Half4RoundTripv:
[----:B------:R-:W0:Y:S01]  /*0000*/  LDC R1, c[0x0][0x37c] ;  /* 0x0000df00ff017b82 */ /* 0x000e220000000800 */
[----:B------:R-:W1:Y:S01]  /*0010*/  LDCU UR4, c[0x0][0x2f8] ;  /* 0x00005f00ff0477ac */ /* 0x000e620008000800 */
[----:B------:R-:W-:Y:S02]  /*0020*/  HFMA2 R11, -RZ, RZ, 2.029296875, 0.000244140625 ;  /* 0x400f0c00ff0b7431 */ /* 0x000fe400000001ff */
[----:B0-----:R-:W-:Y:S01]  /*0030*/  VIADD R1, R1, 0xfffffff8 ;  /* 0xfffffff801017836 */ /* 0x001fe20000000000 */
[----:B------:R-:W-:Y:S01]  /*0040*/  MOV R2, 0x0 ;  /* 0x0000000000027802 */ /* 0x000fe20000000f00 */
[----:B------:R-:W-:Y:S01]  /*0050*/  IMAD.MOV.U32 R10, RZ, RZ, 0x0 ;  /* 0x00000000ff0a7424 */ /* 0x000fe200078e00ff */
[----:B------:R-:W0:Y:S01]  /*0060*/  LDCU UR5, c[0x0][0x2fc] ;  /* 0x00005f80ff0577ac */ /* 0x000e220008000800 */
[----:B------:R-:W2:Y:S01]  /*0070*/  I2F.F16 R18, 0x4 ;  /* 0x0000000400127906 */ /* 0x000ea20000200c00 */
[----:B------:R3:W4:Y:S02]  /*0080*/  LDC.64 R8, c[0x4][R2] ;  /* 0x0100000002087b82 */ /* 0x0007240000000a00 */
[----:B------:R3:W-:Y:S01]  /*0090*/  STL.64 [R1], R10 ;  /* 0x0000000a01007387 */ /* 0x0007e20000100a00 */
[----:B------:R-:W5:Y:S01]  /*00a0*/  LDCU.64 UR6, c[0x4][0x58] ;  /* 0x01000b00ff0677ac */ /* 0x000f620008000a00 */
[----:B-1----:R-:W-:-:S05]  /*00b0*/  IADD3 R16, P0, PT, R1, UR4, RZ ;  /* 0x0000000401107c10 */ /* 0x002fca000ff1e0ff */
[----:B0-----:R-:W-:Y:S02]  /*00c0*/  IMAD.X R17, RZ, RZ, UR5, P0 ;  /* 0x00000005ff117e24 */ /* 0x001fe400080e06ff */
[----:B------:R-:W-:Y:S02]  /*00d0*/  IMAD.MOV.U32 R6, RZ, RZ, R16 ;  /* 0x000000ffff067224 */ /* 0x000fe400078e0010 */
[----:B------:R-:W-:Y:S01]  /*00e0*/  IMAD.MOV.U32 R7, RZ, RZ, R17 ;  /* 0x000000ffff077224 */ /* 0x000fe200078e0011 */
[----:B-----5:R-:W-:Y:S01]  /*00f0*/  MOV R5, UR7 ;  /* 0x0000000700057c02 */ /* 0x020fe20008000f00 */
[----:B--23--:R-:W-:-:S07]  /*0100*/  IMAD.U32 R4, RZ, RZ, UR6 ;  /* 0x00000006ff047e24 */ /* 0x00cfce000f8e00ff */
[----:B------:R-:W-:-:S07]  /*0110*/  LEPC R20, `(.L_x_0) ;  /* 0x000000001014794e */ /* 0x000fce0000000000 */
[----:B----4-:R-:W-:Y:S05]  /*0120*/  CALL.ABS.NOINC R8 ;  /* 0x0000000008007343 */ /* 0x010fea0003c00000 */
.L_x_0:
[----:B------:R-:W-:Y:S02]  /*0130*/  HFMA2 R8, -RZ, RZ, 0, 0 ;  /* 0x00000000ff087431 */ /* 0x000fe400000001ff */
[----:B------:R-:W-:Y:S01]  /*0140*/  IMAD.MOV.U32 R9, RZ, RZ, 0x3ff3b000 ;  /* 0x3ff3b000ff097424 */ /* 0x000fe200078e00ff */
[----:B------:R0:W1:Y:S01]  /*0150*/  LDC.64 R10, c[0x4][R2] ;  /* 0x01000000020a7b82 */ /* 0x0000620000000a00 */
[----:B------:R-:W2:Y:S01]  /*0160*/  LDCU.64 UR4, c[0x4][0x60] ;  /* 0x01000c00ff0477ac */ /* 0x000ea20008000a00 */
[----:B------:R-:W-:Y:S02]  /*0170*/  IMAD.MOV.U32 R6, RZ, RZ, R16 ;  /* 0x000000ffff067224 */ /* 0x000fe400078e0010 */
[----:B------:R-:W-:Y:S01]  /*0180*/  IMAD.MOV.U32 R7, RZ, RZ, R17 ;  /* 0x000000ffff077224 */ /* 0x000fe200078e0011 */
[----:B------:R0:W-:Y:S01]  /*0190*/  STL.64 [R1], R8 ;  /* 0x0000000801007387 */ /* 0x0001e20000100a00 */
[----:B--2---:R-:W-:Y:S01]  /*01a0*/  IMAD.U32 R4, RZ, RZ, UR4 ;  /* 0x00000004ff047e24 */ /* 0x004fe2000f8e00ff */
[----:B0-----:R-:W-:-:S07]  /*01b0*/  MOV R5, UR5 ;  /* 0x0000000500057c02 */ /* 0x001fce0008000f00 */
[----:B------:R-:W-:-:S07]  /*01c0*/  LEPC R20, `(.L_x_1) ;  /* 0x000000001014794e */ /* 0x000fce0000000000 */
[----:B-1----:R-:W-:Y:S05]  /*01d0*/  CALL.ABS.NOINC R10 ;  /* 0x000000000a007343 */ /* 0x002fea0003c00000 */
.L_x_1:
        /* <DEDUP_REMOVED lines=11> */
.L_x_2:
[----:B------:R-:W-:Y:S01]  /*0290*/  HADD2.F32 R18, -RZ, R18.H0_H0 ;  /* 0x20000012ff127230 */ /* 0x000fe20000004100 */
[----:B------:R0:W1:Y:S01]  /*02a0*/  LDC.64 R8, c[0x4][R2] ;  /* 0x0100000002087b82 */ /* 0x0000620000000a00 */
[----:B------:R-:W2:Y:S01]  /*02b0*/  LDCU.64 UR4, c[0x4][0x70] ;  /* 0x01000e00ff0477ac */ /* 0x000ea20008000a00 */
[----:B------:R-:W-:Y:S01]  /*02c0*/  F2FP.SATFINITE.E4M3.F16.UNPACK_B_MERGE_C R0, 0.028840905055403709412, RZ ;  /* 0x3cec43c3ff00783e */ /* 0x000fe200048032ff */
[----:B------:R-:W-:Y:S01]  /*02d0*/  IMAD.MOV.U32 R7, RZ, RZ, R17 ;  /* 0x000000ffff077224 */ /* 0x000fe200078e0011 */
[----:B------:R-:W-:Y:S01]  /*02e0*/  MOV R6, R16 ;  /* 0x0000001000067202 */ /* 0x000fe20000000f00 */
[----:B------:R-:W3:Y:S01]  /*02f0*/  F2F.F64.F32 R18, R18 ;  /* 0x0000001200127310 */ /* 0x000ee20000201800 */
[----:B--2---:R-:W-:Y:S01]  /*0300*/  MOV R4, UR4 ;  /* 0x0000000400047c02 */ /* 0x004fe20008000f00 */
[----:B---3--:R2:W-:Y:S01]  /*0310*/  STL.64 [R1], R18 ;  /* 0x0000001201007387 */ /* 0x0085e20000100a00 */
[----:B------:R-:W-:Y:S01]  /*0320*/  IMAD.U32 R5, RZ, RZ, UR5 ;  /* 0x00000005ff057e24 */ /* 0x000fe2000f8e00ff */
[----:B0-2---:R-:W-:-:S07]  /*0330*/  F2FP.F16.E4M3.UNPACK_B R19, R0 ;  /* 0x00000000ff13723e */ /* 0x005fce00020006ff */
[----:B------:R-:W-:-:S07]  /*0340*/  LEPC R20, `(.L_x_3) ;  /* 0x000000001014794e */ /* 0x000fce0000000000 */
[----:B-1----:R-:W-:Y:S05]  /*0350*/  CALL.ABS.NOINC R8 ;  /* 0x0000000008007343 */ /* 0x002fea0003c00000 */
.L_x_3:
[----:B------:R-:W-:Y:S01]  /*0360*/  HADD2.F32 R0, -RZ, R19.H0_H0 ;  /* 0x20000013ff007230 */ /* 0x000fe20000004100 */
[----:B------:R0:W1:Y:S01]  /*0370*/  LDC.64 R10, c[0x4][R2] ;  /* 0x01000000020a7b82 */ /* 0x0000620000000a00 */
[----:B------:R-:W2:Y:S01]  /*0380*/  LDCU.64 UR4, c[0x4][0x58] ;  /* 0x01000b00ff0477ac */ /* 0x000ea20008000a00 */
[----:B------:R-:W-:Y:S01]  /*0390*/  MOV R6, R16 ;  /* 0x0000001000067202 */ /* 0x000fe20000000f00 */
[----:B------:R-:W3:Y:S01]  /*03a0*/  F2F.F64.F32 R8, R0 ;  /* 0x0000000000087310 */ /* 0x000ee20000201800 */
[----:B------:R-:W-:Y:S01]  /*03b0*/  IMAD.MOV.U32 R7, RZ, RZ, R17 ;  /* 0x000000ffff077224 */ /* 0x000fe200078e0011 */
[----:B---3--:R0:W-:Y:S01]  /*03c0*/  STL.64 [R1], R8 ;  /* 0x0000000801007387 */ /* 0x0081e20000100a00 */
[----:B--2---:R-:W-:Y:S01]  /*03d0*/  MOV R4, UR4 ;  /* 0x0000000400047c02 */ /* 0x004fe20008000f00 */
[----:B------:R-:W-:-:S07]  /*03e0*/  IMAD.U32 R5, RZ, RZ, UR5 ;  /* 0x00000005ff057e24 */ /* 0x000fce000f8e00ff */
[----:B------:R-:W-:-:S07]  /*03f0*/  LEPC R20, `(.L_x_4) ;  /* 0x000000001014794e */ /* 0x000fce0000000000 */
[----:B01----:R-:W-:Y:S05]  /*0400*/  CALL.ABS.NOINC R10 ;  /* 0x000000000a007343 */ /* 0x003fea0003c00000 */
.L_x_4:
[----:B------:R-:W-:Y:S01]  /*0410*/  HADD2.F32 R0, -RZ, R19.H1_H1 ;  /* 0x30000013ff007230 */ /* 0x000fe20000004100 */
[----:B------:R-:W0:Y:S01]  /*0420*/  I2F.F16 R4, 0x4 ;  /* 0x0000000400047906 */ /* 0x000e220000200c00 */
[----:B------:R1:W2:Y:S01]  /*0430*/  LDC.64 R8, c[0x4][R2] ;  /* 0x0100000002087b82 */ /* 0x0002a20000000a00 */
[----:B------:R-:W3:Y:S01]  /*0440*/  LDCU.64 UR4, c[0x4][0x60] ;  /* 0x01000c00ff0477ac */ /* 0x000ee20008000a00 */
[----:B------:R-:W-:Y:S02]  /*0450*/  HFMA2 R3, -RZ, RZ, 0, 5.19921875 ;  /* 0x00004533ff037431 */ /* 0x000fe400000001ff */
[----:B------:R-:W-:Y:S01]  /*0460*/  IMAD.MOV.U32 R6, RZ, RZ, R16 ;  /* 0x000000ffff067224 */ /* 0x000fe200078e0010 */
[----:B------:R-:W-:Y:S02]  /*0470*/  MOV R7, R17 ;  /* 0x0000001100077202 */ /* 0x000fe40000000f00 */
[----:B------:R-:W4:Y:S01]  /*0480*/  F2F.F64.F32 R10, R0 ;  /* 0x00000000000a7310 */ /* 0x000f220000201800 */
[----:B0-----:R-:W-:-:S04]  /*0490*/  PRMT R3, R3, 0x5410, R4 ;  /* 0x0000541003037816 */ /* 0x001fc80000000004 */
[----:B------:R-:W-:Y:S01]  /*04a0*/  F2FP.SATFINITE.E4M3.F16.UNPACK_B_MERGE_C R3, R3, RZ ;  /* 0x00000003ff03723e */ /* 0x000fe200048032ff */
[----:B---3--:R-:W-:Y:S01]  /*04b0*/  IMAD.U32 R4, RZ, RZ, UR4 ;  /* 0x00000004ff047e24 */ /* 0x008fe2000f8e00ff */
[----:B------:R-:W-:Y:S01]  /*04c0*/  MOV R5, UR5 ;  /* 0x0000000500057c02 */ /* 0x000fe20008000f00 */
[----:B----4-:R1:W-:Y:S01]  /*04d0*/  STL.64 [R1], R10 ;  /* 0x0000000a01007387 */ /* 0x0103e20000100a00 */
[----:B------:R-:W-:-:S07]  /*04e0*/  F2FP.F16.E4M3.UNPACK_B R18, R3 ;  /* 0x00000003ff12723e */ /* 0x000fce00020006ff */
[----:B------:R-:W-:-:S07]  /*04f0*/  LEPC R20, `(.L_x_5) ;  /* 0x000000001014794e */ /* 0x000fce0000000000 */
[----:B-12---:R-:W-:Y:S05]  /*0500*/  CALL.ABS.NOINC R8 ;  /* 0x0000000008007343 */ /* 0x006fea0003c00000 */
.L_x_5:
[----:B------:R-:W-:Y:S01]  /*0510*/  HADD2.F32 R0, -RZ, R18.H0_H0 ;  /* 0x20000012ff007230 */ /* 0x000fe20000004100 */
[----:B------:R0:W1:Y:S01]  /*0520*/  LDC.64 R10, c[0x4][R2] ;  /* 0x01000000020a7b82 */ /* 0x0000620000000a00 */
[----:B------:R-:W2:Y:S01]  /*0530*/  LDCU.64 UR4, c[0x4][0x68] ;  /* 0x01000d00ff0477ac */ /* 0x000ea20008000a00 */
[----:B------:R-:W-:Y:S01]  /*0540*/  IMAD.MOV.U32 R6, RZ, RZ, R16 ;  /* 0x000000ffff067224 */ /* 0x000fe200078e0010 */
[----:B------:R-:W3:Y:S01]  /*0550*/  F2F.F64.F32 R8, R0 ;  /* 0x0000000000087310 */ /* 0x000ee20000201800 */
[----:B------:R-:W-:Y:S01]  /*0560*/  MOV R7, R17 ;  /* 0x0000001100077202 */ /* 0x000fe20000000f00 */
[----:B---3--:R0:W-:Y:S01]  /*0570*/  STL.64 [R1], R8 ;  /* 0x0000000801007387 */ /* 0x0081e20000100a00 */
[----:B--2---:R-:W-:Y:S01]  /*0580*/  IMAD.U32 R4, RZ, RZ, UR4 ;  /* 0x00000004ff047e24 */ /* 0x004fe2000f8e00ff */
[----:B------:R-:W-:-:S07]  /*0590*/  MOV R5, UR5 ;  /* 0x0000000500057c02 */ /* 0x000fce0008000f00 */
[----:B------:R-:W-:-:S07]  /*05a0*/  LEPC R20, `(.L_x_6) ;  /* 0x000000001014794e */ /* 0x000fce0000000000 */
[----:B01----:R-:W-:Y:S05]  /*05b0*/  CALL.ABS.NOINC R10 ;  /* 0x000000000a007343 */ /* 0x003fea0003c00000 */
.L_x_6:
[----:B------:R-:W-:Y:S01]  /*05c0*/  HADD2.F32 R0, -RZ, R18.H1_H1 ;  /* 0x30000012ff007230 */ /* 0x000fe20000004100 */
[----:B------:R-:W0:Y:S01]  /*05d0*/  LDC.64 R2, c[0x4][R2] ;  /* 0x0100000002027b82 */ /* 0x000e220000000a00 */
[----:B------:R-:W1:Y:S01]  /*05e0*/  LDCU.64 UR4, c[0x4][0x78] ;  /* 0x01000f00ff0477ac */ /* 0x000e620008000a00 */
[----:B------:R-:W-:Y:S01]  /*05f0*/  IMAD.MOV.U32 R6, RZ, RZ, R16 ;  /* 0x000000ffff067224 */ /* 0x000fe200078e0010 */
[----:B------:R-:W2:Y:S01]  /*0600*/  F2F.F64.F32 R8, R0 ;  /* 0x0000000000087310 */ /* 0x000ea20000201800 */
[----:B------:R-:W-:Y:S01]  /*0610*/  MOV R7, R17 ;  /* 0x0000001100077202 */ /* 0x000fe20000000f00 */
[----:B--2---:R2:W-:Y:S01]  /*0620*/  STL.64 [R1], R8 ;  /* 0x0000000801007387 */ /* 0x0045e20000100a00 */
[----:B-1----:R-:W-:Y:S01]  /*0630*/  IMAD.U32 R4, RZ, RZ, UR4 ;  /* 0x00000004ff047e24 */ /* 0x002fe2000f8e00ff */
[----:B------:R-:W-:-:S07]  /*0640*/  MOV R5, UR5 ;  /* 0x0000000500057c02 */ /* 0x000fce0008000f00 */
[----:B------:R-:W-:-:S07]  /*0650*/  LEPC R20, `(.L_x_7) ;  /* 0x000000001014794e */ /* 0x000fce0000000000 */
[----:B0-2---:R-:W-:Y:S05]  /*0660*/  CALL.ABS.NOINC R2 ;  /* 0x0000000002007343 */ /* 0x005fea0003c00000 */
.L_x_7:
[----:B------:R-:W-:Y:S05]  /*0670*/  EXIT ;  /* 0x000000000000794d */ /* 0x000fea0003800000 */
.L_x_8:
[----:B------:R-:W-:-:S00]  /*0680*/  BRA `(.L_x_8) ;  /* 0xfffffffc00fc7947 */ /* 0x000fc0000383ffff */
[----:B------:R-:W-:-:S00]  /*0690*/  NOP ;  /* 0x0000000000007918 */ /* 0x000fc00000000000 */
        /* <DEDUP_REMOVED lines=14> */
.L_x_26:


//--------------------- .text._Z26testFp8x4Half4_2_RoundTripv --------------------------
	.section	.text._Z26testFp8x4Half4_2_RoundTripv,"ax",@progbits
	.align	128
        .global         _Z26testFp8x4Half4_2_RoundTripv
        .type           _Z26testFp8x4Half4_2_RoundTripv,@function
        .size           _Z26testFp8x4Half4_2_RoundTripv,(.L_x_27 - _Z26testFp8x4Half4_2_RoundTripv)
        .other          _Z26testFp8x4Half4_2_RoundTripv,@"STO_CUDA_ENTRY STV_DEFAULT"
_Z26testFp8x4Half4_2_RoundTripv:
.text._Z26testFp8x4Half4_2_RoundTripv:
        /* <DEDUP_REMOVED lines=19> */
.L_x_9:
        /* <DEDUP_REMOVED lines=11> */
.L_x_10:
        /* <DEDUP_REMOVED lines=11> */
.L_x_11:
        /* <DEDUP_REMOVED lines=13> */
.L_x_12:
        /* <DEDUP_REMOVED lines=11> */
.L_x_13:
        /* <DEDUP_REMOVED lines=16> */
.L_x_14:
        /* <DEDUP_REMOVED lines=11> */
.L_x_15:
        /* <DEDUP_REMOVED lines=11> */
.L_x_16:
[----:B------:R-:W-:Y:S05]  /*0670*/  EXIT ;  /* 0x000000000000794d */ /* 0x000fea0003800000 */
.L_x_17:
        /* <DEDUP_REMOVED lines=16> */
.L_x_27:


//--------------------- .text._Z23testFp8VectorConversionv --------------------------
	.section	.text._Z23testFp8VectorConversionv,"ax",@progbits
	.align	128
        .global         _Z23testFp8VectorConversionv
        .type           _Z23testFp8VectorConversionv,@function
        .size           _Z23testFp8VectorConversionv,(.L_x_28 - _Z23testFp8VectorConversionv)
        .other          _Z23testFp8VectorConversionv,@"STO_CUDA_ENTRY STV_DEFAULT"
_Z23testFp8VectorConversionv:
.text._Z23testFp8VectorConversionv:
[----:B------:R-:W0:Y:S01]  /*0000*/  LDC R1, c[0x0][0x37c] ;  /* 0x0000df00ff017b82 */ /* 0x000e220000000800 */
[----:B------:R-:W1:Y:S01]  /*0010*/  LDCU UR4, c[0x0][0x2f8] ;  /* 0x00005f00ff0477ac */ /* 0x000e620008000800 */
[----:B------:R-:W-:Y:S02]  /*0020*/  HFMA2 R11, -RZ, RZ, 2.044921875, 0 ;  /* 0x40170000ff0b7431 */ /* 0x000fe400000001ff */
[----:B0-----:R-:W-:Y:S01]  /*0030*/  VIADD R1, R1, 0xfffffff8 ;  /* 0xfffffff801017836 */ /* 0x001fe20000000000 */
[----:B------:R-:W-:Y:S01]  /*0040*/  MOV R2, 0x0 ;  /* 0x0000000000027802 */ /* 0x000fe20000000f00 */
[----:B------:R-:W-:Y:S01]  /*0050*/  IMAD.MOV.U32 R10, RZ, RZ, 0x0 ;  /* 0x00000000ff0a7424 */ /* 0x000fe200078e00ff */
[----:B------:R-:W0:Y:S02]  /*0060*/  LDCU UR5, c[0x0][0x2fc] ;  /* 0x00005f80ff0577ac */ /* 0x000e240008000800 */
[----:B------:R2:W3:Y:S02]  /*0070*/  LDC.64 R8, c[0x4][R2] ;  /* 0x0100000002087b82 */ /* 0x0004e40000000a00 */
[----:B------:R2:W-:Y:S01]  /*0080*/  STL.64 [R1], R10 ;  /* 0x0000000a01007387 */ /* 0x0005e20000100a00 */
[----:B------:R-:W4:Y:S01]  /*0090*/  LDCU.64 UR6, c[0x4][0x20] ;  /* 0x01000400ff0677ac */ /* 0x000f220008000a00 */
[----:B-1----:R-:W-:-:S05]  /*00a0*/  IADD3 R16, P0, PT, R1, UR4, RZ ;  /* 0x0000000401107c10 */ /* 0x002fca000ff1e0ff */
[----:B0-----:R-:W-:Y:S02]  /*00b0*/  IMAD.X R17, RZ, RZ, UR5, P0 ;  /* 0x00000005ff117e24 */ /* 0x001fe400080e06ff */
[----:B------:R-:W-:Y:S02]  /*00c0*/  IMAD.MOV.U32 R6, RZ, RZ, R16 ;  /* 0x000000ffff067224 */ /* 0x000fe400078e0010 */
[----:B------:R-:W-:Y:S01]  /*00d0*/  IMAD.MOV.U32 R7, RZ, RZ, R17 ;  /* 0x000000ffff077224 */ /* 0x000fe200078e0011 */
[----:B----4-:R-:W-:Y:S01]  /*00e0*/  MOV R5, UR7 ;  /* 0x0000000700057c02 */ /* 0x010fe20008000f00 */
[----:B--2---:R-:W-:-:S07]  /*00f0*/  IMAD.U32 R4, RZ, RZ, UR6 ;  /* 0x00000006ff047e24 */ /* 0x004fce000f8e00ff */
[----:B------:R-:W-:-:S07]  /*0100*/  LEPC R20, `(.L_x_18) ;  /* 0x000000001014794e */ /* 0x000fce0000000000 */
[----:B---3--:R-:W-:Y:S05]  /*0110*/  CALL.ABS.NOINC R8 ;  /* 0x0000000008007343 */ /* 0x008fea0003c00000 */
.L_x_18:
[----:B------:R-:W-:Y:S02]  /*0120*/  HFMA2 R8, -RZ, RZ, 0, 0 ;  /* 0x00000000ff087431 */ /* 0x000fe400000001ff */
[----:B------:R-:W-:Y:S01]  /*0130*/  IMAD.MOV.U32 R9, RZ, RZ, 0x3ff54800 ;  /* 0x3ff54800ff097424 */ /* 0x000fe200078e00ff */
[----:B------:R0:W1:Y:S01]  /*0140*/  LDC.64 R10, c[0x4][R2] ;  /* 0x01000000020a7b82 */ /* 0x0000620000000a00 */
[----:B------:R-:W2:Y:S01]  /*0150*/  LDCU.64 UR4, c[0x4][0x28] ;  /* 0x01000500ff0477ac */ /* 0x000ea20008000a00 */
[----:B------:R-:W-:Y:S01]  /*0160*/  IMAD.MOV.U32 R6, RZ, RZ, R16 ;  /* 0x000000ffff067224 */ /* 0x000fe200078e0010 */
[----:B------:R-:W-:Y:S01]  /*0170*/  MOV R7, R17 ;  /* 0x0000001100077202 */ /* 0x000fe20000000f00 */
[----:B------:R0:W-:Y:S01]  /*0180*/  STL.64 [R1], R8 ;  /* 0x0000000801007387 */ /* 0x0001e20000100a00 */
[----:B--2---:R-:W-:Y:S01]  /*0190*/  IMAD.U32 R4, RZ, RZ, UR4 ;  /* 0x00000004ff047e24 */ /* 0x004fe2000f8e00ff */
[----:B0-----:R-:W-:-:S07]  /*01a0*/  MOV R5, UR5 ;  /* 0x0000000500057c02 */ /* 0x001fce0008000f00 */
[----:B------:R-:W-:-:S07]  /*01b0*/  LEPC R20, `(.L_x_19) ;  /* 0x000000001014794e */ /* 0x000fce0000000000 */
[----:B-1----:R-:W-:Y:S05]  /*01c0*/  CALL.ABS.NOINC R10 ;  /* 0x000000000a007343 */ /* 0x002fea0003c00000 */
.L_x_19:
[----:B------:R-:W-:Y:S01]  /*01d0*/  F2FP.SATFINITE.E4M3.F16.UNPACK_B_MERGE_C R0, 0.051336050033569335938, RZ ;  /* 0x3d5245c0ff00783e */ /* 0x000fe200048032ff */
[----:B------:R0:W1:Y:S01]  /*01e0*/  LDC.64 R10, c[0x4][R2] ;  /* 0x01000000020a7b82 */ /* 0x0000620000000a00 */
[----:B------:R-:W2:Y:S01]  /*01f0*/  LDCU.64 UR4, c[0x4][0x20] ;  /* 0x01000400ff0477ac */ /* 0x000ea20008000a00 */
[----:B------:R-:W-:Y:S01]  /*0200*/  IMAD.MOV.U32 R6, RZ, RZ, R16 ;  /* 0x000000ffff067224 */ /* 0x000fe200078e0010 */
[----:B------:R-:W-:Y:S02]  /*0210*/  F2FP.F16.E4M3.UNPACK_B R18, R0 ;  /* 0x00000000ff12723e */ /* 0x000fe400020006ff */
[----:B------:R-:W-:-:S03]  /*0220*/  MOV R7, R17 ;  /* 0x0000001100077202 */ /* 0x000fc60000000f00 */
[----:B------:R-:W-:-:S04]  /*0230*/  HADD2.F32 R0, -RZ, R18.H0_H0 ;  /* 0x20000012ff007230 */ /* 0x000fc80000004100 */
[----:B------:R-:W3:Y:S01]  /*0240*/  F2F.F64.F32 R8, R0 ;  /* 0x0000000000087310 */ /* 0x000ee20000201800 */
[----:B--2---:R-:W-:Y:S01]  /*0250*/  IMAD.U32 R4, RZ, RZ, UR4 ;  /* 0x00000004ff047e24 */ /* 0x004fe2000f8e00ff */
[----:B------:R-:W-:Y:S01]  /*0260*/  MOV R5, UR5 ;  /* 0x0000000500057c02 */ /* 0x000fe20008000f00 */
[----:B---3--:R0:W-:Y:S06]  /*0270*/  STL.64 [R1], R8 ;  /* 0x0000000801007387 */ /* 0x0081ec0000100a00 */
[----:B------:R-:W-:-:S07]  /*0280*/  LEPC R20, `(.L_x_20) ;  /* 0x000000001014794e */ /* 0x000fce0000000000 */
[----:B01----:R-:W-:Y:S05]  /*0290*/  CALL.ABS.NOINC R10 ;  /* 0x000000000a007343 */ /* 0x003fea0003c00000 */
.L_x_20:
        /* <DEDUP_REMOVED lines=11> */
.L_x_21:
[----:B------:R-:W-:Y:S05]  /*0350*/  EXIT ;  /* 0x000000000000794d */ /* 0x000fea0003800000 */
.L_x_22:
        /* <DEDUP_REMOVED lines=10> */
.L_x_28:


//--------------------- .text._Z17testFp8Conversionv --------------------------
	.section	.text._Z17testFp8Conversionv,"ax",@progbits
	.align	128
        .global         _Z17testFp8Conversionv
        .type           _Z17testFp8Conversionv,@function
        .size           _Z17testFp8Conversionv,(.L_x_29 - _Z17testFp8Conversionv)
        .other          _Z17testFp8Conversionv,@"STO_CUDA_ENTRY STV_DEFAULT"
_Z17testFp8Conversionv:
.text._Z17testFp8Conversionv:
[----:B------:R-:W0:Y:S01]  /*0000*/  LDC R1, c[0x0][0x37c] ;  /* 0x0000df00ff017b82 */ /* 0x000e220000000800 */
[----:B------:R-:W-:-:S04]  /*0010*/  F2FP.SATFINITE.E5M2.F16.UNPACK_B_MERGE_C R0, 3.0573457479476928711e-05, RZ ;  /* 0x38003c00ff00783e */ /* 0x000fc800048022ff */
[----:B------:R-:W-:-:S04]  /*0020*/  F2FP.F16.E5M2.UNPACK_B R0, R0 ;  /* 0x00000000ff00723e */ /* 0x000fc800020004ff */
[C---:B------:R-:W-:Y:S02]  /*0030*/  PRMT R2, R0.reuse, 0x7632, R2 ;  /* 0x0000763200027816 */ /* 0x040fe40000000002 */
[----:B------:R-:W-:Y:S02]  /*0040*/  PRMT R0, R0, 0x9910, RZ ;  /* 0x0000991000007816 */ /* 0x000fe400000000ff */
[----:B------:R-:W-:Y:S02]  /*0050*/  PRMT R2, R2, 0x9910, RZ ;  /* 0x0000991002027816 */ /* 0x000fe400000000ff */
[----:B------:R-:W-:Y:S02]  /*0060*/  ISETP.EQ.AND P1, PT, R0, 0x3c00, PT ;  /* 0x00003c000000780c */ /* 0x000fe40003f22270 */
[----:B------:R-:W-:-:S13]  /*0070*/  ISETP.NE.AND P0, PT, R2, 0x3800, PT ;  /* 0x000038000200780c */ /* 0x000fda0003f05270 */
[----:B------:R-:W-:Y:S05]  /*0080*/  @!P0 EXIT P1 ;  /* 0x000000000000894d */ /* 0x000fea0000800000 */
[----:B------:R-:W-:Y:S01]  /*0090*/  MOV R0, 0x80 ;  /* 0x0000008000007802 */ /* 0x000fe20000000f00 */
[----:B------:R-:W1:Y:S01]  /*00a0*/  LDCU.64 UR4, c[0x4][0x10] ;  /* 0x01000200ff0477ac */ /* 0x000e620008000a00 */
[----:B------:R-:W-:Y:S02]  /*00b0*/  IMAD.MOV.U32 R8, RZ, RZ, 0x94 ;  /* 0x00000094ff087424 */ /* 0x000fe400078e00ff */
[----:B------:R2:W3:Y:S01]  /*00c0*/  LDC.64 R2, c[0x4][R0] ;  /* 0x0100000000027b82 */ /* 0x0004e20000000a00 */
[----:B------:R-:W4:Y:S01]  /*00d0*/  LDCU.64 UR6, c[0x4][0x18] ;  /* 0x01000300ff0677ac */ /* 0x000f220008000a00 */
[----:B------:R-:W-:Y:S02]  /*00e0*/  IMAD.MOV.U32 R12, RZ, RZ, 0x1 ;  /* 0x00000001ff0c7424 */ /* 0x000fe400078e00ff */
[----:B------:R-:W-:Y:S01]  /*00f0*/  IMAD.MOV.U32 R13, RZ, RZ, RZ ;  /* 0x000000ffff0d7224 */ /* 0x000fe200078e00ff */
[----:B------:R-:W5:Y:S01]  /*0100*/  LDCU.64 UR8, c[0x4][0x8] ;  /* 0x01000100ff0877ac */ /* 0x000f620008000a00 */
[----:B-1----:R-:W-:-:S02]  /*0110*/  IMAD.U32 R4, RZ, RZ, UR4 ;  /* 0x00000004ff047e24 */ /* 0x002fc4000f8e00ff */
[----:B------:R-:W-:Y:S02]  /*0120*/  IMAD.U32 R5, RZ, RZ, UR5 ;  /* 0x00000005ff057e24 */ /* 0x000fe4000f8e00ff */
[----:B----4-:R-:W-:Y:S02]  /*0130*/  IMAD.U32 R6, RZ, RZ, UR6 ;  /* 0x00000006ff067e24 */ /* 0x010fe4000f8e00ff */
[----:B------:R-:W-:Y:S02]  /*0140*/  IMAD.U32 R7, RZ, RZ, UR7 ;  /* 0x00000007ff077e24 */ /* 0x000fe4000f8e00ff */
[----:B-----5:R-:W-:Y:S02]  /*0150*/  IMAD.U32 R10, RZ, RZ, UR8 ;  /* 0x00000008ff0a7e24 */ /* 0x020fe4000f8e00ff */
[----:B--2---:R-:W-:-:S07]  /*0160*/  IMAD.U32 R11, RZ, RZ, UR9 ;  /* 0x00000009ff0b7e24 */ /* 0x004fce000f8e00ff */
[----:B------:R-:W-:-:S07]  /*0170*/  LEPC R20, `(.L_x_23) ;  /* 0x000000001014794e */ /* 0x000fce0000000000 */
[----:B0--3--:R-:W-:Y:S05]  /*0180*/  CALL.ABS.NOINC R2 ;  /* 0x0000000002007343 */ /* 0x009fea0003c00000 */
.L_x_23:
[----:B------:R-:W-:Y:S05]  /*0190*/  EXIT ;  /* 0x000000000000794d */ /* 0x000fea0003800000 */
.L_x_24:
        /* <DEDUP_REMOVED lines=14> */
.L_x_29:


//--------------------- .text._Z12vectorAddPTXPKfS0_Pfi --------------------------
	.section	.text._Z12vectorAddPTXPKfS0_Pfi,"ax",@progbits
	.align	128
        .global         _Z12vectorAddPTXPKfS0_Pfi
        .type           _Z12vectorAddPTXPKfS0_Pfi,@function
        .size           _Z12vectorAddPTXPKfS0_Pfi,(.L_x_30 - _Z12vectorAddPTXPKfS0_Pfi)
        .other          _Z12vectorAddPTXPKfS0_Pfi,@"STO_CUDA_ENTRY STV_DEFAULT"
_Z12vectorAddPTXPKfS0_Pfi:
.text._Z12vectorAddPTXPKfS0_Pfi:
[----:B------:R-:W-:Y:S01]  /*0000*/  LDC R1, c[0x0][0x37c] ;  /* 0x0000df00ff017b82 */ /* 0x000fe20000000800 */
[----:B------:R-:W0:Y:S01]  /*0010*/  S2R R9, SR_CTAID.X ;  /* 0x0000000000097919 */ /* 0x000e220000002500 */
[----:B------:R-:W0:Y:S01]  /*0020*/  LDCU UR4, c[0x0][0x360] ;  /* 0x00006c00ff0477ac */ /* 0x000e220008000800 */
[----:B------:R-:W0:Y:S01]  /*0030*/  S2R R0, SR_TID.X ;  /* 0x0000000000007919 */ /* 0x000e220000002100 */
[----:B------:R-:W1:Y:S01]  /*0040*/  LDCU UR5, c[0x0][0x398] ;  /* 0x00007300ff0577ac */ /* 0x000e620008000800 */
[----:B0-----:R-:W-:-:S05]  /*0050*/  IMAD R9, R9, UR4, R0 ;  /* 0x0000000409097c24 */ /* 0x001fca000f8e0200 */
[----:B-1----:R-:W-:-:S13]  /*0060*/  ISETP.GE.AND P0, PT, R9, UR5, PT ;  /* 0x0000000509007c0c */ /* 0x002fda000bf06270 */
[----:B------:R-:W-:Y:S05]  /*0070*/  @P0 EXIT ;  /* 0x000000000000094d */ /* 0x000fea0003800000 */
[----:B------:R-:W0:Y:S01]  /*0080*/  LDC.64 R4, c[0x0][0x380] ;  /* 0x0000e000ff047b82 */ /* 0x000e220000000a00 */
[----:B------:R-:W1:Y:S07]  /*0090*/  LDCU.64 UR4, c[0x0][0x358] ;  /* 0x00006b00ff0477ac */ /* 0x000e6e0008000a00 */
[----:B------:R-:W2:Y:S08]  /*00a0*/  LDC.64 R6, c[0x0][0x388] ;  /* 0x0000e200ff067b82 */ /* 0x000eb00000000a00 */
[----:B------:R-:W3:Y:S01]  /*00b0*/  LDC.64 R2, c[0x0][0x390] ;  /* 0x0000e400ff027b82 */ /* 0x000ee20000000a00 */
[----:B0-----:R-:W-:-:S06]  /*00c0*/  IMAD.WIDE R4, R9, 0x4, R4 ;  /* 0x0000000409047825 */ /* 0x001fcc00078e0204 */
[----:B-1----:R-:W4:Y:S01]  /*00d0*/  LDG.E R4, desc[UR4][R4.64] ;  /* 0x0000000404047981 */ /* 0x002f22000c1e1900 */
[----:B--2---:R-:W-:-:S06]  /*00e0*/  IMAD.WIDE R6, R9, 0x4, R6 ;  /* 0x0000000409067825 */ /* 0x004fcc00078e0206 */
[----:B------:R-:W4:Y:S01]  /*00f0*/  LDG.E R7, desc[UR4][R6.64] ;  /* 0x0000000406077981 */ /* 0x000f22000c1e1900 */
[----:B---3--:R-:W-:-:S04]  /*0100*/  IMAD.WIDE R2, R9, 0x4, R2 ;  /* 0x0000000409027825 */ /* 0x008fc800078e0202 */
[----:B----4-:R-:W-:-:S05]  /*0110*/  FADD R9, R4, R7 ;  /* 0x0000000704097221 */ /* 0x010fca0000000000 */
[----:B------:R-:W-:Y:S01]  /*0120*/  STG.E desc[UR4][R2.64], R9 ;  /* 0x0000000902007986 */ /* 0x000fe2000c101904 */
[----:B------:R-:W-:Y:S05]  /*0130*/  EXIT ;  /* 0x000000000000794d */ /* 0x000fea0003800000 */
.L_x_25:
        /* <DEDUP_REMOVED lines=12> */
.L_x_30:


//--------------------- .nv.global.init           --------------------------
	.section	.nv.global.init,"aw",@progbits
.nv.global.init:
	.type		$str$9,@object
	.size		$str$9,($str$13 - $str$9)
$str$9:
        /*0000*/ 	.byte	0x68, 0x34, 0x2e, 0x78, 0x20, 0x3d, 0x20, 0x25, 0x66, 0x0a, 0x00
	.type		$str$13,@object
	.size		$str$13,($str$11 - $str$13)
$str$13:
        /*000b*/ 	.byte	0x68, 0x34, 0x2e, 0x77, 0x20, 0x3d, 0x20, 0x25, 0x66, 0x0a, 0x00
	.type		$str$11,@object
	.size		$str$11,($str$3 - $str$11)
$str$11:
        /*0016*/ 	.byte	0x68, 0x34, 0x2e, 0x7a, 0x20, 0x3d, 0x20, 0x25, 0x66, 0x0a, 0x00
	.type		$str$3,@object
	.size		$str$3,($str$10 - $str$3)
$str$3:
        /*0021*/ 	.byte	0x68, 0x5f, 0x2e, 0x79, 0x20, 0x3d, 0x20, 0x25, 0x66, 0x0a, 0x00
	.type		$str$10,@object
	.size		$str$10,($str$2 - $str$10)
$str$10:
        /*002c*/ 	.byte	0x68, 0x34, 0x2e, 0x79, 0x20, 0x3d, 0x20, 0x25, 0x66, 0x0a, 0x00
	.type		$str$2,@object
	.size		$str$2,($str$12 - $str$2)
$str$2:
        /*0037*/ 	.byte	0x68, 0x5f, 0x2e, 0x78, 0x20, 0x3d, 0x20, 0x25, 0x66, 0x0a, 0x00
	.type		$str$12,@object
	.size		$str$12,($str$5 - $str$12)
$str$12:
        /*0042*/ 	.byte	0x68, 0x34, 0x2e, 0x77, 0x20, 0x3d, 0x20, 0x25, 0x66, 0x0a, 0x0a, 0x00
	.type		$str$5,@object
	.size		$str$5,($str$8 - $str$5)
$str$5:
        /*004e*/ 	.byte	0x68, 0x34, 0x2e, 0x6c, 0x6f, 0x2e, 0x79, 0x20, 0x3d, 0x20, 0x25, 0x66, 0x0a, 0x00
	.type		$str$8,@object
	.size		$str$8,($str$4 - $str$8)
$str$8:
        /*005c*/ 	.byte	0x68, 0x34, 0x2e, 0x68, 0x69, 0x2e, 0x79, 0x20, 0x3d, 0x20, 0x25, 0x66, 0x0a, 0x00
	.type		$str$4,@object
	.size		$str$4,($str$6 - $str$4)
$str$4:
        /*006a*/ 	.byte	0x68, 0x34, 0x2e, 0x6c, 0x6f, 0x2e, 0x78, 0x20, 0x3d, 0x20, 0x25, 0x66, 0x0a, 0x00
	.type		$str$6,@object
	.size		$str$6,($str$7 - $str$6)
$str$6:
        /*0078*/ 	.byte	0x68, 0x34, 0x2e, 0x68, 0x69, 0x2e, 0x78, 0x20, 0x3d, 0x20, 0x25, 0x66, 0x0a, 0x00
	.type		$str$7,@object
	.size		$str$7,(__unnamed_1 - $str$7)
$str$7:
        /*0086*/ 	.byte	0x68, 0x34, 0x2e, 0x68, 0x69, 0x2e, 0x79, 0x20, 0x3d, 0x20, 0x25, 0x66, 0x0a, 0x0a, 0x00
	.type		__unnamed_1,@object
	.size		__unnamed_1,($str$1 - __unnamed_1)
__unnamed_1:
        /*0095*/ 	.byte	0x76, 0x6f, 0x69, 0x64, 0x20, 0x74, 0x65, 0x73, 0x74, 0x46, 0x70, 0x38, 0x43, 0x6f, 0x6e, 0x76
        /*00a5*/ 	.byte	0x65, 0x72, 0x73, 0x69, 0x6f, 0x6e, 0x28, 0x29, 0x00
	.type		$str$1,@object
	.size		$str$1,($str - $str$1)
$str$1:
        /*00ae*/ 	.byte	0x2f, 0x74, 0x6d, 0x70, 0x2f, 0x73, 0x61, 0x73, 0x73, 0x5f, 0x63, 0x75, 0x5f, 0x6b, 0x6b, 0x68
        /*00be*/ 	.byte	0x6e, 0x68, 0x63, 0x32, 0x39, 0x2f, 0x6b, 0x2e, 0x63, 0x75, 0x00
	.type		$str,@object
	.size		$str,(.L_1 - $str)
$str:
        /*00c9*/ 	.byte	0x69, 0x6e, 0x70, 0x75, 0x74, 0x2e, 0x78, 0x20, 0x3d, 0x3d, 0x20, 0x6f, 0x75, 0x74, 0x70, 0x75
        /*00d9*/ 	.byte	0x74, 0x2e, 0x78, 0x20, 0x26, 0x26, 0x20, 0x69, 0x6e, 0x70, 0x75, 0x74, 0x2e, 0x79, 0x20, 0x3d
        /*00e9*/ 	.byte	0x3d, 0x20, 0x6f, 0x75, 0x74, 0x70, 0x75, 0x74, 0x2e, 0x79, 0x00
.L_1:


//--------------------- .nv.shared.reserved.0     --------------------------
	.section	.nv.shared.reserved.0,"aw",@nobits
	.weak		__nv_reservedSMEM_offset_0_alias
	.size		__nv_reservedSMEM_offset_0_alias, 0, 64
	.other		__nv_reservedSMEM_offset_0_alias,@"STO_CUDA_RESERVED_SHARED STV_DEFAULT"
__nv_reservedSMEM_offset_0_alias:
	.zero		0
	.zero		64


//--------------------- .nv.constant0._Z23testFp8x4Half4RoundTripv --------------------------
	.section	.nv.constant0._Z23testFp8x4Half4RoundTripv,"a",@progbits
	.sectionflags	@""
	.align	4
.nv.constant0._Z23testFp8x4Half4RoundTripv:
	.zero		896


//--------------------- .nv.constant0._Z26testFp8x4Half4_2_RoundTripv --------------------------
	.section	.nv.constant0._Z26testFp8x4Half4_2_RoundTripv,"a",@progbits
	.sectionflags	@""
	.align	4
.nv.constant0._Z26testFp8x4Half4_2_RoundTripv:
	.zero		896


//--------------------- .nv.constant0._Z23testFp8VectorConversionv --------------------------
	.section	.nv.constant0._Z23testFp8VectorConversionv,"a",@progbits
	.sectionflags	@""
	.align	4
.nv.constant0._Z23testFp8VectorConversionv:
	.zero		896


//--------------------- .nv.constant0._Z17testFp8Conversionv --------------------------
	.section	.nv.constant0._Z17testFp8Conversionv,"a",@progbits
	.sectionflags	@""
	.align	4
.nv.constant0._Z17testFp8Conversionv:
	.zero		896


//--------------------- .nv.constant0._Z12vectorAddPTXPKfS0_Pfi --------------------------
	.section	.nv.constant0._Z12vectorAddPTXPKfS0_Pfi,"a",@progbits
	.sectionflags	@""
	.align	4
.nv.constant0._Z12vectorAddPTXPKfS0_Pfi:
	.zero		924


//--------------------- SYMBOLS --------------------------

	.type		.nv.reservedSmem.offset0,@object
	.size		.nv.reservedSmem.offset0,0x4
	.type		vprintf,@function
	.type		__assertfail,@function
